//
// Generated by NVIDIA NVVM Compiler
//
// Compiler Build ID: CL-36424714
// Cuda compilation tools, release 13.0, V13.0.88
// Based on NVVM 20.0.0
//

.version 9.0
.target sm_100
.address_size 64

	// .globl	_Z6kernelPi

.visible .entry _Z6kernelPi(
	.param .u64 .ptr .align 1 _Z6kernelPi_param_0
)
{
	.reg .pred 	%p<10>;
	.reg .b32 	%r<22>;
	.reg .b64 	%rd<7>;

	ld.param.u64 	%rd2, [_Z6kernelPi_param_0];
	cvta.to.global.u64 	%rd1, %rd2;
	mov.u32 	%r9, %ctaid.x;
	mov.u32 	%r10, %ntid.x;
	mov.u32 	%r11, %tid.x;
	mad.lo.s32 	%r1, %r9, %r10, %r11;
	setp.eq.s32 	%p1, %r1, 0;
	setp.gt.s32 	%p2, %r1, 1000000;
	mov.b32 	%r21, 0;
	or.pred  	%p3, %p1, %p2;
	@%p3 bra 	$L__BB0_6;
	setp.eq.s32 	%p4, %r1, 1;
	mov.b32 	%r21, 0;
	@%p4 bra 	$L__BB0_4;
	mov.b32 	%r19, 0;
	mov.u32 	%r18, %r1;
$L__BB0_3:
	and.b32  	%r14, %r18, 1;
	setp.eq.b32 	%p5, %r14, 1;
	shr.u32 	%r15, %r18, 1;
	mad.lo.s32 	%r16, %r18, 3, 1;
	selp.b32 	%r18, %r16, %r15, %p5;
	add.s32 	%r21, %r19, 1;
	setp.ne.s32 	%p6, %r18, 1;
	setp.lt.u32 	%p7, %r19, 999;
	and.pred  	%p8, %p6, %p7;
	mov.u32 	%r19, %r21;
	@%p8 bra 	$L__BB0_3;
$L__BB0_4:
	setp.ne.s32 	%p9, %r21, 1000;
	@%p9 bra 	$L__BB0_6;
	mul.wide.s32 	%rd5, %r1, 4;
	add.s64 	%rd6, %rd1, %rd5;
	mov.b32 	%r17, 69696969;
	st.global.u32 	[%rd6], %r17;
	bra.uni 	$L__BB0_7;
$L__BB0_6:
	mul.wide.s32 	%rd3, %r1, 4;
	add.s64 	%rd4, %rd1, %rd3;
	st.global.u32 	[%rd4], %r21;
$L__BB0_7:
	ret;

}


// ===== COMPILED SASS (sm_100) =====

	.target	sm_100

	.elftype	@"ET_EXEC"


//--------------------- .note.nv.tkinfo           --------------------------
	.section	.note.nv.tkinfo,"",@"SHT_NOTE"
	.sectionflags	@"SHF_NOTE_NV_TKINFO"
	.tkinfo
        /*0018*/ 	.word	0x00000002
        /*0030*/ 	.string	""
        /*0030*/ 	.string	"ptxas"
        /*0030*/ 	.string	"Cuda compilation tools, release 13.0, V13.0.88"
        /*0030*/ 	.string	"Build cuda_13.0.r13.0/compiler.36424714_0"
        /*0030*/ 	.string	"-arch sm_100 -m 64 "



//--------------------- .note.nv.cuinfo           --------------------------
	.section	.note.nv.cuinfo,"",@"SHT_NOTE"
	.sectionflags	@"SHF_NOTE_NV_CUINFO"
        /*0018*/ 	.short	0x0002
        /*001a*/ 	.short	0x0064
        /*001c*/ 	.short	0x0082
	.zero		2


//--------------------- .nv.info                  --------------------------
	.section	.nv.info,"",@"SHT_CUDA_INFO"
	.align	4


	//----- nvinfo : EIATTR_REGCOUNT
	.align		4
        /*0000*/ 	.byte	0x04, 0x2f
        /*0002*/ 	.short	(.L_1 - .L_0)
	.align		4
.L_0:
        /*0004*/ 	.word	index@(_Z6kernelPi)
        /*0008*/ 	.word	0x0000000c


	//----- nvinfo : EIATTR_FRAME_SIZE
	.align		4
.L_1:
        /*000c*/ 	.byte	0x04, 0x11
        /*000e*/ 	.short	(.L_3 - .L_2)
	.align		4
.L_2:
        /*0010*/ 	.word	index@(_Z6kernelPi)
        /*0014*/ 	.word	0x00000000


	//----- nvinfo : EIATTR_MIN_STACK_SIZE
	.align		4
.L_3:
        /*0018*/ 	.byte	0x04, 0x12
        /*001a*/ 	.short	(.L_5 - .L_4)
	.align		4
.L_4:
        /*001c*/ 	.word	index@(_Z6kernelPi)
        /*0020*/ 	.word	0x00000000
.L_5:


//--------------------- .nv.compat                --------------------------
	.section	.nv.compat,"",@"SHT_CUDA_COMPAT_INFO"
	.align	4
        /*0000*/ 	.byte	0x02, 0x09, 0x00, 0x00, 0x02, 0x02, 0x01, 0x00, 0x02, 0x05, 0x05, 0x00, 0x03, 0x07, 0x01, 0x01
        /*0010*/ 	.byte	0x02, 0x03, 0x00, 0x00, 0x02, 0x06, 0x01, 0x00, 0x04, 0x0b, 0x08, 0x00, 0x09, 0x00, 0x00, 0x00
        /*0020*/ 	.byte	0x00, 0x00, 0x00, 0x00


//--------------------- .nv.info._Z6kernelPi      --------------------------
	.section	.nv.info._Z6kernelPi,"",@"SHT_CUDA_INFO"
	.sectionflags	@""
	.align	4


	//----- nvinfo : EIATTR_CUDA_API_VERSION
	.align		4
        /*0000*/ 	.byte	0x04, 0x37
        /*0002*/ 	.short	(.L_7 - .L_6)
.L_6:
        /*0004*/ 	.word	0x00000082


	//----- nvinfo : EIATTR_KPARAM_INFO
	.align		4
.L_7:
        /*0008*/ 	.byte	0x04, 0x17
        /*000a*/ 	.short	(.L_9 - .L_8)
.L_8:
        /*000c*/ 	.word	0x00000000
        /*0010*/ 	.short	0x0000
        /*0012*/ 	.short	0x0000
        /*0014*/ 	.byte	0x00, 0xf5, 0x21, 0x00


	//----- nvinfo : EIATTR_SPARSE_MMA_MASK
	.align		4
.L_9:
        /*0018*/ 	.byte	0x03, 0x50
        /*001a*/ 	.short	0x0000


	//----- nvinfo : EIATTR_MAXREG_COUNT
	.align		4
        /*001c*/ 	.byte	0x03, 0x1b
        /*001e*/ 	.short	0x00ff


	//----- nvinfo : EIATTR_MERCURY_ISA_VERSION
	.align		4
        /*0020*/ 	.byte	0x03, 0x5f
        /*0022*/ 	.short	0x0101


	//----- nvinfo : EIATTR_VRC_CTA_INIT_COUNT
	.align		4
        /*0024*/ 	.byte	0x02, 0x4a
	.zero		1
	.zero		1


	//----- nvinfo : EIATTR_EXIT_INSTR_OFFSETS
	.align		4
        /*0028*/ 	.byte	0x04, 0x1c
        /*002a*/ 	.short	(.L_11 - .L_10)


	//   ....[0]....
.L_10:
        /*002c*/ 	.word	0x00000210


	//   ....[1]....
        /*0030*/ 	.word	0x00000260


	//----- nvinfo : EIATTR_CRS_STACK_SIZE
	.align		4
.L_11:
        /*0034*/ 	.byte	0x04, 0x1e
        /*0036*/ 	.short	(.L_13 - .L_12)
.L_12:
        /*0038*/ 	.word	0x00000000


	//----- nvinfo : EIATTR_CBANK_PARAM_SIZE
	.align		4
.L_13:
        /*003c*/ 	.byte	0x03, 0x19
        /*003e*/ 	.short	0x0008


	//----- nvinfo : EIATTR_PARAM_CBANK
	.align		4
        /*0040*/ 	.byte	0x04, 0x0a
        /*0042*/ 	.short	(.L_15 - .L_14)
	.align		4
.L_14:
        /*0044*/ 	.word	index@(.nv.constant0._Z6kernelPi)
        /*0048*/ 	.short	0x0380
        /*004a*/ 	.short	0x0008


	//----- nvinfo : EIATTR_SW_WAR
	.align		4
.L_15:
        /*004c*/ 	.byte	0x04, 0x36
        /*004e*/ 	.short	(.L_17 - .L_16)
.L_16:
        /*0050*/ 	.word	0x00000008
.L_17:


//--------------------- .nv.callgraph             --------------------------
	.section	.nv.callgraph,"",@"SHT_CUDA_CALLGRAPH"
	.align	4
	.sectionentsize	8
	.align		4
        /*0000*/ 	.word	0x00000000
	.align		4
        /*0004*/ 	.word	0xffffffff
	.align		4
        /*0008*/ 	.word	0x00000000
	.align		4
        /*000c*/ 	.word	0xfffffffe
	.align		4
        /*0010*/ 	.word	0x00000000
	.align		4
        /*0014*/ 	.word	0xfffffffd
	.align		4
        /*0018*/ 	.word	0x00000000
	.align		4
        /*001c*/ 	.word	0xfffffffc


//--------------------- .text._Z6kernelPi         --------------------------
	.section	.text._Z6kernelPi,"ax",@progbits
	.align	128
        .global         _Z6kernelPi
        .type           _Z6kernelPi,@function
        .size           _Z6kernelPi,(.L_x_6 - _Z6kernelPi)
        .other          _Z6kernelPi,@"STO_CUDA_ENTRY STV_DEFAULT"
_Z6kernelPi:
.text._Z6kernelPi:
[----:B------:R-:W-:Y:S01]  /*0000*/  LDC R1, c[0x0][0x37c] ;  /* 0x0000df00ff017b82 */ /* 0x000fe20000000800 */
[----:B------:R-:W0:Y:S07]  /*0010*/  S2R R0, SR_TID.X ;  /* 0x0000000000007919 */ /* 0x000e2e0000002100 */
[----:B------:R-:W0:Y:S01]  /*0020*/  S2UR UR4, SR_CTAID.X ;  /* 0x00000000000479c3 */ /* 0x000e220000002500 */
[----:B------:R-:W-:Y:S01]  /*0030*/  BSSY.RECONVERGENT B0, `(.L_x_0) ;  /* 0x000001f000007945 */ /* 0x000fe20003800200 */
[----:B------:R-:W-:-:S06]  /*0040*/  IMAD.MOV.U32 R7, RZ, RZ, RZ ;  /* 0x000000ffff077224 */ /* 0x000fcc00078e00ff */
[----:B------:R-:W0:Y:S02]  /*0050*/  LDC R5, c[0x0][0x360] ;  /* 0x0000d800ff057b82 */ /* 0x000e240000000800 */
[----:B0-----:R-:W-:Y:S01]  /*0060*/  IMAD R5, R5, UR4, R0 ;  /* 0x0000000405057c24 */ /* 0x001fe2000f8e0200 */
[----:B------:R-:W0:Y:S04]  /*0070*/  LDCU.64 UR4, c[0x0][0x358] ;  /* 0x00006b00ff0477ac */ /* 0x000e280008000a00 */
[----:B------:R-:W-:-:S04]  /*0080*/  ISETP.GT.AND P0, PT, R5, 0xf4240, PT ;  /* 0x000f42400500780c */ /* 0x000fc80003f04270 */
[----:B------:R-:W-:-:S13]  /*0090*/  ISETP.EQ.OR P0, PT, R5, RZ, P0 ;  /* 0x000000ff0500720c */ /* 0x000fda0000702670 */
[----:B0-----:R-:W-:Y:S05]  /*00a0*/  @P0 BRA `(.L_x_1) ;  /* 0x00000000005c0947 */ /* 0x001fea0003800000 */
[----:B------:R-:W-:Y:S01]  /*00b0*/  ISETP.NE.AND P0, PT, R5, 0x1, PT ;  /* 0x000000010500780c */ /* 0x000fe20003f05270 */
[----:B------:R-:W-:Y:S01]  /*00c0*/  BSSY.RECONVERGENT B1, `(.L_x_2) ;  /* 0x000000f000017945 */ /* 0x000fe20003800200 */
[----:B------:R-:W-:-:S11]  /*00d0*/  IMAD.MOV.U32 R7, RZ, RZ, RZ ;  /* 0x000000ffff077224 */ /* 0x000fd600078e00ff */
[----:B------:R-:W-:Y:S05]  /*00e0*/  @!P0 BRA `(.L_x_3) ;  /* 0x0000000000308947 */ /* 0x000fea0003800000 */
[----:B------:R-:W-:Y:S02]  /*00f0*/  HFMA2 R7, -RZ, RZ, 0, 0 ;  /* 0x00000000ff077431 */ /* 0x000fe400000001ff */
[----:B------:R-:W-:Y:S02]  /*0100*/  IMAD.MOV.U32 R0, RZ, RZ, R5 ;  /* 0x000000ffff007224 */ /* 0x000fe400078e0005 */
[----:B------:R-:W-:-:S07]  /*0110*/  IMAD.MOV.U32 R3, RZ, RZ, 0x1 ;  /* 0x00000001ff037424 */ /* 0x000fce00078e00ff */
.L_x_4:
[----:B------:R-:W-:-:S04]  /*0120*/  LOP3.LUT R2, R0, 0x1, RZ, 0xc0, !PT ;  /* 0x0000000100027812 */ /* 0x000fc800078ec0ff */
[----:B------:R-:W-:Y:S02]  /*0130*/  ISETP.NE.U32.AND P0, PT, R2, 0x1, PT ;  /* 0x000000010200780c */ /* 0x000fe40003f05070 */
[----:B------:R-:W-:-:S11]  /*0140*/  SHF.R.U32.HI R2, RZ, 0x1, R0 ;  /* 0x00000001ff027819 */ /* 0x000fd60000011600 */
[----:B------:R-:W-:Y:S01]  /*0150*/  @!P0 IMAD R2, R0, 0x3, R3 ;  /* 0x0000000300028824 */ /* 0x000fe200078e0203 */
[C---:B------:R-:W-:Y:S02]  /*0160*/  ISETP.GE.U32.AND P0, PT, R7.reuse, 0x3e7, PT ;  /* 0x000003e70700780c */ /* 0x040fe40003f06070 */
[----:B------:R-:W-:Y:S01]  /*0170*/  IADD3 R7, PT, PT, R7, 0x1, RZ ;  /* 0x0000000107077810 */ /* 0x000fe20007ffe0ff */
[----:B------:R-:W-:Y:S01]  /*0180*/  IMAD.MOV.U32 R0, RZ, RZ, R2 ;  /* 0x000000ffff007224 */ /* 0x000fe200078e0002 */
[----:B------:R-:W-:-:S13]  /*0190*/  ISETP.NE.AND P1, PT, R2, 0x1, PT ;  /* 0x000000010200780c */ /* 0x000fda0003f25270 */
[----:B------:R-:W-:Y:S05]  /*01a0*/  @!P0 BRA P1, `(.L_x_4) ;  /* 0xfffffffc00dc8947 */ /* 0x000fea000083ffff */
.L_x_3:
[----:B------:R-:W-:Y:S05]  /*01b0*/  BSYNC.RECONVERGENT B1 ;  /* 0x0000000000017941 */ /* 0x000fea0003800200 */
.L_x_2:
[----:B------:R-:W-:-:S13]  /*01c0*/  ISETP.NE.AND P0, PT, R7, 0x3e8, PT ;  /* 0x000003e80700780c */ /* 0x000fda0003f05270 */
[----:B------:R-:W0:Y:S01]  /*01d0*/  @!P0 LDC.64 R2, c[0x0][0x380] ;  /* 0x0000e000ff028b82 */ /* 0x000e220000000a00 */
[----:B------:R-:W-:Y:S01]  /*01e0*/  @!P0 MOV R9, 0x4277dc9 ;  /* 0x04277dc900098802 */ /* 0x000fe20000000f00 */
[----:B0-----:R-:W-:-:S05]  /*01f0*/  @!P0 IMAD.WIDE R2, R5, 0x4, R2 ;  /* 0x0000000405028825 */ /* 0x001fca00078e0202 */
[----:B------:R0:W-:Y:S01]  /*0200*/  @!P0 STG.E desc[UR4][R2.64], R9 ;  /* 0x0000000902008986 */ /* 0x0001e2000c101904 */
[----:B------:R-:W-:Y:S05]  /*0210*/  @!P0 EXIT ;  /* 0x000000000000894d */ /* 0x000fea0003800000 */
.L_x_1:
[----:B------:R-:W-:Y:S05]  /*0220*/  BSYNC.RECONVERGENT B0 ;  /* 0x0000000000007941 */ /* 0x000fea0003800200 */
.L_x_0:
[----:B0-----:R-:W0:Y:S02]  /*0230*/  LDC.64 R2, c[0x0][0x380] ;  /* 0x0000e000ff027b82 */ /* 0x001e240000000a00 */
[----:B0-----:R-:W-:-:S05]  /*0240*/  IMAD.WIDE R2, R5, 0x4, R2 ;  /* 0x0000000405027825 */ /* 0x001fca00078e0202 */
[----:B------:R-:W-:Y:S01]  /*0250*/  STG.E desc[UR4][R2.64], R7 ;  /* 0x0000000702007986 */ /* 0x000fe2000c101904 */
[----:B------:R-:W-:Y:S05]  /*0260*/  EXIT ;  /* 0x000000000000794d */ /* 0x000fea0003800000 */
.L_x_5:
[----:B------:R-:W-:-:S00]  /*0270*/  BRA `(.L_x_5) ;  /* 0xfffffffc00fc7947 */ /* 0x000fc0000383ffff */
[----:B------:R-:W-:-:S00]  /*0280*/  NOP ;  /* 0x0000000000007918 */ /* 0x000fc00000000000 */
[----:B------:R-:W-:-:S00]  /*0290*/  NOP ;  /* 0x0000000000007918 */ /* 0x000fc00000000000 */
[----:B------:R-:W-:-:S00]  /*02a0*/  NOP ;  /* 0x0000000000007918 */ /* 0x000fc00000000000 */
[----:B------:R-:W-:-:S00]  /*02b0*/  NOP ;  /* 0x0000000000007918 */ /* 0x000fc00000000000 */
[----:B------:R-:W-:-:S00]  /*02c0*/  NOP ;  /* 0x0000000000007918 */ /* 0x000fc00000000000 */
[----:B------:R-:W-:-:S00]  /*02d0*/  NOP ;  /* 0x0000000000007918 */ /* 0x000fc00000000000 */
[----:B------:R-:W-:-:S00]  /*02e0*/  NOP ;  /* 0x0000000000007918 */ /* 0x000fc00000000000 */
[----:B------:R-:W-:-:S00]  /*02f0*/  NOP ;  /* 0x0000000000007918 */ /* 0x000fc00000000000 */
.L_x_6:


//--------------------- .nv.shared.reserved.0     --------------------------
	.section	.nv.shared.reserved.0,"aw",@nobits
	.weak		__nv_reservedSMEM_offset_0_alias
	.size		__nv_reservedSMEM_offset_0_alias, 0, 64
	.other		__nv_reservedSMEM_offset_0_alias,@"STO_CUDA_RESERVED_SHARED STV_DEFAULT"
__nv_reservedSMEM_offset_0_alias:
	.zero		0
	.zero		64


//--------------------- .nv.constant0._Z6kernelPi --------------------------
	.section	.nv.constant0._Z6kernelPi,"a",@progbits
	.sectionflags	@""
	.align	4
.nv.constant0._Z6kernelPi:
	.zero		904


//--------------------- SYMBOLS --------------------------

	.type		.nv.reservedSmem.offset0,@object
	.size		.nv.reservedSmem.offset0,0x4
